//
// Generated by NVIDIA NVVM Compiler
//
// Compiler Build ID: CL-36424714
// Cuda compilation tools, release 13.0, V13.0.88
// Based on NVVM 20.0.0
//

.version 9.0
.target sm_100
.address_size 64

	// .globl	_Z15sumUnrollGlobalPfS_i

.visible .entry _Z15sumUnrollGlobalPfS_i(
	.param .u64 .ptr .align 1 _Z15sumUnrollGlobalPfS_i_param_0,
	.param .u64 .ptr .align 1 _Z15sumUnrollGlobalPfS_i_param_1,
	.param .u32 _Z15sumUnrollGlobalPfS_i_param_2
)
{
	.reg .pred 	%p<15>;
	.reg .b32 	%r<6>;
	.reg .b32 	%f<32>;
	.reg .b64 	%rd<11>;

	ld.param.u64 	%rd3, [_Z15sumUnrollGlobalPfS_i_param_0];
	ld.param.u64 	%rd4, [_Z15sumUnrollGlobalPfS_i_param_1];
	cvta.to.global.u64 	%rd5, %rd4;
	mov.u32 	%r1, %ctaid.x;
	mov.u32 	%r2, %ntid.x;
	mul.lo.s32 	%r4, %r1, %r2;
	mul.wide.u32 	%rd6, %r4, 4;
	add.s64 	%rd1, %rd5, %rd6;
	setp.lt.u32 	%p1, %r2, 1024;
	mov.u32 	%r5, %tid.x;
	setp.gt.u32 	%p2, %r5, 511;
	mul.wide.u32 	%rd7, %r5, 4;
	add.s64 	%rd2, %rd1, %rd7;
	or.pred  	%p3, %p1, %p2;
	@%p3 bra 	$L__BB0_2;
	ld.global.f32 	%f1, [%rd2+2048];
	ld.global.f32 	%f2, [%rd2];
	add.f32 	%f3, %f1, %f2;
	st.global.f32 	[%rd2], %f3;
$L__BB0_2:
	bar.sync 	0;
	setp.lt.u32 	%p4, %r2, 512;
	setp.gt.u32 	%p5, %r5, 255;
	or.pred  	%p6, %p4, %p5;
	@%p6 bra 	$L__BB0_4;
	ld.global.f32 	%f4, [%rd2+1024];
	ld.global.f32 	%f5, [%rd2];
	add.f32 	%f6, %f4, %f5;
	st.global.f32 	[%rd2], %f6;
$L__BB0_4:
	bar.sync 	0;
	setp.lt.u32 	%p7, %r2, 256;
	setp.gt.u32 	%p8, %r5, 127;
	or.pred  	%p9, %p7, %p8;
	@%p9 bra 	$L__BB0_6;
	ld.global.f32 	%f7, [%rd2+512];
	ld.global.f32 	%f8, [%rd2];
	add.f32 	%f9, %f7, %f8;
	st.global.f32 	[%rd2], %f9;
$L__BB0_6:
	bar.sync 	0;
	setp.lt.u32 	%p10, %r2, 128;
	setp.gt.u32 	%p11, %r5, 63;
	or.pred  	%p12, %p10, %p11;
	@%p12 bra 	$L__BB0_8;
	ld.global.f32 	%f10, [%rd2+256];
	ld.global.f32 	%f11, [%rd2];
	add.f32 	%f12, %f10, %f11;
	st.global.f32 	[%rd2], %f12;
$L__BB0_8:
	bar.sync 	0;
	setp.gt.u32 	%p13, %r5, 31;
	@%p13 bra 	$L__BB0_11;
	ld.volatile.global.f32 	%f13, [%rd2+128];
	ld.volatile.global.f32 	%f14, [%rd2];
	add.f32 	%f15, %f13, %f14;
	st.volatile.global.f32 	[%rd2], %f15;
	ld.volatile.global.f32 	%f16, [%rd2+64];
	ld.volatile.global.f32 	%f17, [%rd2];
	add.f32 	%f18, %f16, %f17;
	st.volatile.global.f32 	[%rd2], %f18;
	ld.volatile.global.f32 	%f19, [%rd2+32];
	ld.volatile.global.f32 	%f20, [%rd2];
	add.f32 	%f21, %f19, %f20;
	st.volatile.global.f32 	[%rd2], %f21;
	ld.volatile.global.f32 	%f22, [%rd2+16];
	ld.volatile.global.f32 	%f23, [%rd2];
	add.f32 	%f24, %f22, %f23;
	st.volatile.global.f32 	[%rd2], %f24;
	ld.volatile.global.f32 	%f25, [%rd2+8];
	ld.volatile.global.f32 	%f26, [%rd2];
	add.f32 	%f27, %f25, %f26;
	st.volatile.global.f32 	[%rd2], %f27;
	ld.volatile.global.f32 	%f28, [%rd2+4];
	ld.volatile.global.f32 	%f29, [%rd2];
	add.f32 	%f30, %f28, %f29;
	st.volatile.global.f32 	[%rd2], %f30;
	setp.ne.s32 	%p14, %r5, 0;
	@%p14 bra 	$L__BB0_11;
	ld.global.f32 	%f31, [%rd1];
	cvta.to.global.u64 	%rd8, %rd3;
	mul.wide.u32 	%rd9, %r1, 4;
	add.s64 	%rd10, %rd8, %rd9;
	st.global.f32 	[%rd10], %f31;
$L__BB0_11:
	ret;

}


// ===== COMPILED SASS (sm_100) =====

	.target	sm_100

	.elftype	@"ET_EXEC"


//--------------------- .note.nv.tkinfo           --------------------------
	.section	.note.nv.tkinfo,"",@"SHT_NOTE"
	.sectionflags	@"SHF_NOTE_NV_TKINFO"
	.tkinfo
        /*0018*/ 	.word	0x00000002
        /*0030*/ 	.string	""
        /*0030*/ 	.string	"ptxas"
        /*0030*/ 	.string	"Cuda compilation tools, release 13.0, V13.0.88"
        /*0030*/ 	.string	"Build cuda_13.0.r13.0/compiler.36424714_0"
        /*0030*/ 	.string	"-arch sm_100 -m 64 "



//--------------------- .note.nv.cuinfo           --------------------------
	.section	.note.nv.cuinfo,"",@"SHT_NOTE"
	.sectionflags	@"SHF_NOTE_NV_CUINFO"
        /*0018*/ 	.short	0x0002
        /*001a*/ 	.short	0x0064
        /*001c*/ 	.short	0x0082
	.zero		2


//--------------------- .nv.info                  --------------------------
	.section	.nv.info,"",@"SHT_CUDA_INFO"
	.align	4


	//----- nvinfo : EIATTR_REGCOUNT
	.align		4
        /*0000*/ 	.byte	0x04, 0x2f
        /*0002*/ 	.short	(.L_1 - .L_0)
	.align		4
.L_0:
        /*0004*/ 	.word	index@(_Z15sumUnrollGlobalPfS_i)
        /*0008*/ 	.word	0x00000012


	//----- nvinfo : EIATTR_FRAME_SIZE
	.align		4
.L_1:
        /*000c*/ 	.byte	0x04, 0x11
        /*000e*/ 	.short	(.L_3 - .L_2)
	.align		4
.L_2:
        /*0010*/ 	.word	index@(_Z15sumUnrollGlobalPfS_i)
        /*0014*/ 	.word	0x00000000


	//----- nvinfo : EIATTR_MIN_STACK_SIZE
	.align		4
.L_3:
        /*0018*/ 	.byte	0x04, 0x12
        /*001a*/ 	.short	(.L_5 - .L_4)
	.align		4
.L_4:
        /*001c*/ 	.word	index@(_Z15sumUnrollGlobalPfS_i)
        /*0020*/ 	.word	0x00000000
.L_5:


//--------------------- .nv.compat                --------------------------
	.section	.nv.compat,"",@"SHT_CUDA_COMPAT_INFO"
	.align	4
        /*0000*/ 	.byte	0x02, 0x09, 0x00, 0x00, 0x02, 0x02, 0x01, 0x00, 0x02, 0x05, 0x05, 0x00, 0x03, 0x07, 0x01, 0x01
        /*0010*/ 	.byte	0x02, 0x03, 0x00, 0x00, 0x02, 0x06, 0x01, 0x00, 0x04, 0x0b, 0x08, 0x00, 0x09, 0x00, 0x00, 0x00
        /*0020*/ 	.byte	0x00, 0x00, 0x00, 0x00


//--------------------- .nv.info._Z15sumUnrollGlobalPfS_i --------------------------
	.section	.nv.info._Z15sumUnrollGlobalPfS_i,"",@"SHT_CUDA_INFO"
	.sectionflags	@""
	.align	4


	//----- nvinfo : EIATTR_CUDA_API_VERSION
	.align		4
        /*0000*/ 	.byte	0x04, 0x37
        /*0002*/ 	.short	(.L_7 - .L_6)
.L_6:
        /*0004*/ 	.word	0x00000082


	//----- nvinfo : EIATTR_KPARAM_INFO
	.align		4
.L_7:
        /*0008*/ 	.byte	0x04, 0x17
        /*000a*/ 	.short	(.L_9 - .L_8)
.L_8:
        /*000c*/ 	.word	0x00000000
        /*0010*/ 	.short	0x0002
        /*0012*/ 	.short	0x0010
        /*0014*/ 	.byte	0x00, 0xf0, 0x11, 0x00


	//----- nvinfo : EIATTR_KPARAM_INFO
	.align		4
.L_9:
        /*0018*/ 	.byte	0x04, 0x17
        /*001a*/ 	.short	(.L_11 - .L_10)
.L_10:
        /*001c*/ 	.word	0x00000000
        /*0020*/ 	.short	0x0001
        /*0022*/ 	.short	0x0008
        /*0024*/ 	.byte	0x00, 0xf5, 0x21, 0x00


	//----- nvinfo : EIATTR_KPARAM_INFO
	.align		4
.L_11:
        /*0028*/ 	.byte	0x04, 0x17
        /*002a*/ 	.short	(.L_13 - .L_12)
.L_12:
        /*002c*/ 	.word	0x00000000
        /*0030*/ 	.short	0x0000
        /*0032*/ 	.short	0x0000
        /*0034*/ 	.byte	0x00, 0xf5, 0x21, 0x00


	//----- nvinfo : EIATTR_SPARSE_MMA_MASK
	.align		4
.L_13:
        /*0038*/ 	.byte	0x03, 0x50
        /*003a*/ 	.short	0x0000


	//----- nvinfo : EIATTR_MAXREG_COUNT
	.align		4
        /*003c*/ 	.byte	0x03, 0x1b
        /*003e*/ 	.short	0x00ff


	//----- nvinfo : EIATTR_NUM_BARRIERS
	.align		4
        /*0040*/ 	.byte	0x02, 0x4c
        /*0042*/ 	.byte	0x01
	.zero		1


	//----- nvinfo : EIATTR_MERCURY_ISA_VERSION
	.align		4
        /*0044*/ 	.byte	0x03, 0x5f
        /*0046*/ 	.short	0x0101


	//----- nvinfo : EIATTR_VRC_CTA_INIT_COUNT
	.align		4
        /*0048*/ 	.byte	0x02, 0x4a
	.zero		1
	.zero		1


	//----- nvinfo : EIATTR_EXIT_INSTR_OFFSETS
	.align		4
        /*004c*/ 	.byte	0x04, 0x1c
        /*004e*/ 	.short	(.L_15 - .L_14)


	//   ....[0]....
.L_14:
        /*0050*/ 	.word	0x00000320


	//   ....[1]....
        /*0054*/ 	.word	0x000004c0


	//   ....[2]....
        /*0058*/ 	.word	0x00000510


	//----- nvinfo : EIATTR_CRS_STACK_SIZE
	.align		4
.L_15:
        /*005c*/ 	.byte	0x04, 0x1e
        /*005e*/ 	.short	(.L_17 - .L_16)
.L_16:
        /*0060*/ 	.word	0x00000000


	//----- nvinfo : EIATTR_CBANK_PARAM_SIZE
	.align		4
.L_17:
        /*0064*/ 	.byte	0x03, 0x19
        /*0066*/ 	.short	0x0014


	//----- nvinfo : EIATTR_PARAM_CBANK
	.align		4
        /*0068*/ 	.byte	0x04, 0x0a
        /*006a*/ 	.short	(.L_19 - .L_18)
	.align		4
.L_18:
        /*006c*/ 	.word	index@(.nv.constant0._Z15sumUnrollGlobalPfS_i)
        /*0070*/ 	.short	0x0380
        /*0072*/ 	.short	0x0014


	//----- nvinfo : EIATTR_SW_WAR
	.align		4
.L_19:
        /*0074*/ 	.byte	0x04, 0x36
        /*0076*/ 	.short	(.L_21 - .L_20)
.L_20:
        /*0078*/ 	.word	0x00000008
.L_21:


//--------------------- .nv.callgraph             --------------------------
	.section	.nv.callgraph,"",@"SHT_CUDA_CALLGRAPH"
	.align	4
	.sectionentsize	8
	.align		4
        /*0000*/ 	.word	0x00000000
	.align		4
        /*0004*/ 	.word	0xffffffff
	.align		4
        /*0008*/ 	.word	0x00000000
	.align		4
        /*000c*/ 	.word	0xfffffffe
	.align		4
        /*0010*/ 	.word	0x00000000
	.align		4
        /*0014*/ 	.word	0xfffffffd
	.align		4
        /*0018*/ 	.word	0x00000000
	.align		4
        /*001c*/ 	.word	0xfffffffc


//--------------------- .text._Z15sumUnrollGlobalPfS_i --------------------------
	.section	.text._Z15sumUnrollGlobalPfS_i,"ax",@progbits
	.align	128
        .global         _Z15sumUnrollGlobalPfS_i
        .type           _Z15sumUnrollGlobalPfS_i,@function
        .size           _Z15sumUnrollGlobalPfS_i,(.L_x_9 - _Z15sumUnrollGlobalPfS_i)
        .other          _Z15sumUnrollGlobalPfS_i,@"STO_CUDA_ENTRY STV_DEFAULT"
_Z15sumUnrollGlobalPfS_i:
.text._Z15sumUnrollGlobalPfS_i:
[----:B------:R-:W-:Y:S01]  /*0000*/  LDC R1, c[0x0][0x37c] ;  /* 0x0000df00ff017b82 */ /* 0x000fe20000000800 */
[----:B------:R-:W0:Y:S07]  /*0010*/  S2R R7, SR_TID.X ;  /* 0x0000000000077919 */ /* 0x000e2e0000002100 */
[----:B------:R-:W1:Y:S01]  /*0020*/  LDC R9, c[0x0][0x360] ;  /* 0x0000d800ff097b82 */ /* 0x000e620000000800 */
[----:B------:R-:W2:Y:S01]  /*0030*/  LDCU.64 UR4, c[0x0][0x358] ;  /* 0x00006b00ff0477ac */ /* 0x000ea20008000a00 */
[----:B------:R-:W-:Y:S01]  /*0040*/  BSSY.RECONVERGENT B0, `(.L_x_0) ;  /* 0x0000014000007945 */ /* 0x000fe20003800200 */
[----:B------:R-:W3:Y:S05]  /*0050*/  S2R R0, SR_CTAID.X ;  /* 0x0000000000007919 */ /* 0x000eea0000002500 */
[----:B------:R-:W4:Y:S01]  /*0060*/  LDC.64 R2, c[0x0][0x388] ;  /* 0x0000e200ff027b82 */ /* 0x000f220000000a00 */
[----:B0-----:R-:W-:-:S02]  /*0070*/  ISETP.GT.U32.AND P2, PT, R7, 0x1ff, PT ;  /* 0x000001ff0700780c */ /* 0x001fc40003f44070 */
[----:B------:R-:W-:Y:S02]  /*0080*/  ISETP.GT.U32.AND P3, PT, R7, 0xff, PT ;  /* 0x000000ff0700780c */ /* 0x000fe40003f64070 */
[----:B-1----:R-:W-:Y:S01]  /*0090*/  ISETP.LT.U32.OR P2, PT, R9, 0x400, P2 ;  /* 0x000004000900780c */ /* 0x002fe20001741470 */
[----:B---3--:R-:W-:Y:S01]  /*00a0*/  IMAD R5, R0, R9, RZ ;  /* 0x0000000900057224 */ /* 0x008fe200078e02ff */
[C---:B------:R-:W-:Y:S02]  /*00b0*/  ISETP.GT.U32.AND P1, PT, R7.reuse, 0x7f, PT ;  /* 0x0000007f0700780c */ /* 0x040fe40003f24070 */
[----:B------:R-:W-:Y:S01]  /*00c0*/  ISETP.GT.U32.AND P0, PT, R7, 0x3f, PT ;  /* 0x0000003f0700780c */ /* 0x000fe20003f04070 */
[----:B----4-:R-:W-:Y:S01]  /*00d0*/  IMAD.WIDE.U32 R2, R5, 0x4, R2 ;  /* 0x0000000405027825 */ /* 0x010fe200078e0002 */
[C---:B------:R-:W-:Y:S02]  /*00e0*/  ISETP.LT.U32.OR P3, PT, R9.reuse, 0x200, P3 ;  /* 0x000002000900780c */ /* 0x040fe40001f61470 */
[----:B------:R-:W-:-:S02]  /*00f0*/  ISETP.LT.U32.OR P1, PT, R9, 0x100, P1 ;  /* 0x000001000900780c */ /* 0x000fc40000f21470 */
[----:B------:R-:W-:Y:S01]  /*0100*/  ISETP.LT.U32.OR P0, PT, R9, 0x80, P0 ;  /* 0x000000800900780c */ /* 0x000fe20000701470 */
[C---:B------:R-:W-:Y:S01]  /*0110*/  IMAD.WIDE.U32 R4, R7.reuse, 0x4, R2 ;  /* 0x0000000407047825 */ /* 0x040fe200078e0002 */
[----:B------:R-:W-:Y:S01]  /*0120*/  ISETP.GT.U32.AND P4, PT, R7, 0x1f, PT ;  /* 0x0000001f0700780c */ /* 0x000fe20003f84070 */
[----:B--2---:R-:W-:-:S12]  /*0130*/  @P2 BRA `(.L_x_1) ;  /* 0x0000000000102947 */ /* 0x004fd80003800000 */
[----:B------:R-:W2:Y:S04]  /*0140*/  LDG.E R6, desc[UR4][R4.64+0x800] ;  /* 0x0008000404067981 */ /* 0x000ea8000c1e1900 */
[----:B------:R-:W2:Y:S02]  /*0150*/  LDG.E R9, desc[UR4][R4.64] ;  /* 0x0000000404097981 */ /* 0x000ea4000c1e1900 */
[----:B--2---:R-:W-:-:S05]  /*0160*/  FADD R9, R6, R9 ;  /* 0x0000000906097221 */ /* 0x004fca0000000000 */
[----:B------:R0:W-:Y:S02]  /*0170*/  STG.E desc[UR4][R4.64], R9 ;  /* 0x0000000904007986 */ /* 0x0001e4000c101904 */
.L_x_1:
[----:B------:R-:W-:Y:S05]  /*0180*/  BSYNC.RECONVERGENT B0 ;  /* 0x0000000000007941 */ /* 0x000fea0003800200 */
.L_x_0:
[----:B------:R-:W-:Y:S06]  /*0190*/  BAR.SYNC.DEFER_BLOCKING 0x0 ;  /* 0x0000000000007b1d */ /* 0x000fec0000010000 */
[----:B------:R-:W-:Y:S04]  /*01a0*/  BSSY.RECONVERGENT B0, `(.L_x_2) ;  /* 0x0000006000007945 */ /* 0x000fe80003800200 */
[----:B------:R-:W-:Y:S05]  /*01b0*/  @P3 BRA `(.L_x_3) ;  /* 0x0000000000103947 */ /* 0x000fea0003800000 */
[----:B------:R-:W2:Y:S04]  /*01c0*/  LDG.E R6, desc[UR4][R4.64+0x400] ;  /* 0x0004000404067981 */ /* 0x000ea8000c1e1900 */
[----:B0-----:R-:W2:Y:S02]  /*01d0*/  LDG.E R9, desc[UR4][R4.64] ;  /* 0x0000000404097981 */ /* 0x001ea4000c1e1900 */
[----:B--2---:R-:W-:-:S05]  /*01e0*/  FADD R9, R6, R9 ;  /* 0x0000000906097221 */ /* 0x004fca0000000000 */
[----:B------:R1:W-:Y:S02]  /*01f0*/  STG.E desc[UR4][R4.64], R9 ;  /* 0x0000000904007986 */ /* 0x0003e4000c101904 */
.L_x_3:
[----:B------:R-:W-:Y:S05]  /*0200*/  BSYNC.RECONVERGENT B0 ;  /* 0x0000000000007941 */ /* 0x000fea0003800200 */
.L_x_2:
[----:B------:R-:W-:Y:S06]  /*0210*/  BAR.SYNC.DEFER_BLOCKING 0x0 ;  /* 0x0000000000007b1d */ /* 0x000fec0000010000 */
[----:B------:R-:W-:Y:S04]  /*0220*/  BSSY.RECONVERGENT B0, `(.L_x_4) ;  /* 0x0000006000007945 */ /* 0x000fe80003800200 */
[----:B------:R-:W-:Y:S05]  /*0230*/  @P1 BRA `(.L_x_5) ;  /* 0x0000000000101947 */ /* 0x000fea0003800000 */
[----:B------:R-:W2:Y:S04]  /*0240*/  LDG.E R6, desc[UR4][R4.64+0x200] ;  /* 0x0002000404067981 */ /* 0x000ea8000c1e1900 */
[----:B01----:R-:W2:Y:S02]  /*0250*/  LDG.E R9, desc[UR4][R4.64] ;  /* 0x0000000404097981 */ /* 0x003ea4000c1e1900 */
[----:B--2---:R-:W-:-:S05]  /*0260*/  FADD R9, R6, R9 ;  /* 0x0000000906097221 */ /* 0x004fca0000000000 */
[----:B------:R2:W-:Y:S02]  /*0270*/  STG.E desc[UR4][R4.64], R9 ;  /* 0x0000000904007986 */ /* 0x0005e4000c101904 */
.L_x_5:
[----:B------:R-:W-:Y:S05]  /*0280*/  BSYNC.RECONVERGENT B0 ;  /* 0x0000000000007941 */ /* 0x000fea0003800200 */
.L_x_4:
[----:B------:R-:W-:Y:S06]  /*0290*/  BAR.SYNC.DEFER_BLOCKING 0x0 ;  /* 0x0000000000007b1d */ /* 0x000fec0000010000 */
[----:B------:R-:W-:Y:S04]  /*02a0*/  BSSY.RECONVERGENT B0, `(.L_x_6) ;  /* 0x0000006000007945 */ /* 0x000fe80003800200 */
[----:B------:R-:W-:Y:S05]  /*02b0*/  @P0 BRA `(.L_x_7) ;  /* 0x0000000000100947 */ /* 0x000fea0003800000 */
[----:B------:R-:W3:Y:S04]  /*02c0*/  LDG.E R6, desc[UR4][R4.64+0x100] ;  /* 0x0001000404067981 */ /* 0x000ee8000c1e1900 */
[----:B012---:R-:W3:Y:S02]  /*02d0*/  LDG.E R9, desc[UR4][R4.64] ;  /* 0x0000000404097981 */ /* 0x007ee4000c1e1900 */
[----:B---3--:R-:W-:-:S05]  /*02e0*/  FADD R9, R6, R9 ;  /* 0x0000000906097221 */ /* 0x008fca0000000000 */
[----:B------:R3:W-:Y:S02]  /*02f0*/  STG.E desc[UR4][R4.64], R9 ;  /* 0x0000000904007986 */ /* 0x0007e4000c101904 */
.L_x_7:
[----:B------:R-:W-:Y:S05]  /*0300*/  BSYNC.RECONVERGENT B0 ;  /* 0x0000000000007941 */ /* 0x000fea0003800200 */
.L_x_6:
[----:B------:R-:W-:Y:S06]  /*0310*/  BAR.SYNC.DEFER_BLOCKING 0x0 ;  /* 0x0000000000007b1d */ /* 0x000fec0000010000 */
[----:B------:R-:W-:Y:S05]  /*0320*/  @P4 EXIT ;  /* 0x000000000000494d */ /* 0x000fea0003800000 */
[----:B------:R-:W4:Y:S04]  /*0330*/  LDG.E.STRONG.SYS R6, desc[UR4][R4.64+0x80] ;  /* 0x0000800404067981 */ /* 0x000f28000c1f5900 */
[----:B0123--:R-:W4:Y:S02]  /*0340*/  LDG.E.STRONG.SYS R9, desc[UR4][R4.64] ;  /* 0x0000000404097981 */ /* 0x00ff24000c1f5900 */
[----:B----4-:R-:W-:-:S05]  /*0350*/  FADD R9, R6, R9 ;  /* 0x0000000906097221 */ /* 0x010fca0000000000 */
[----:B------:R0:W-:Y:S04]  /*0360*/  STG.E.STRONG.SYS desc[UR4][R4.64], R9 ;  /* 0x0000000904007986 */ /* 0x0001e8000c115904 */
[----:B------:R-:W2:Y:S04]  /*0370*/  LDG.E.STRONG.SYS R6, desc[UR4][R4.64+0x40] ;  /* 0x0000400404067981 */ /* 0x000ea8000c1f5900 */
[----:B------:R-:W2:Y:S02]  /*0380*/  LDG.E.STRONG.SYS R11, desc[UR4][R4.64] ;  /* 0x00000004040b7981 */ /* 0x000ea4000c1f5900 */
[----:B--2---:R-:W-:-:S05]  /*0390*/  FADD R11, R6, R11 ;  /* 0x0000000b060b7221 */ /* 0x004fca0000000000 */
[----:B------:R1:W-:Y:S04]  /*03a0*/  STG.E.STRONG.SYS desc[UR4][R4.64], R11 ;  /* 0x0000000b04007986 */ /* 0x0003e8000c115904 */
[----:B------:R-:W2:Y:S04]  /*03b0*/  LDG.E.STRONG.SYS R6, desc[UR4][R4.64+0x20] ;  /* 0x0000200404067981 */ /* 0x000ea8000c1f5900 */
[----:B------:R-:W2:Y:S02]  /*03c0*/  LDG.E.STRONG.SYS R13, desc[UR4][R4.64] ;  /* 0x00000004040d7981 */ /* 0x000ea4000c1f5900 */
[----:B--2---:R-:W-:-:S05]  /*03d0*/  FADD R13, R6, R13 ;  /* 0x0000000d060d7221 */ /* 0x004fca0000000000 */
[----:B------:R2:W-:Y:S04]  /*03e0*/  STG.E.STRONG.SYS desc[UR4][R4.64], R13 ;  /* 0x0000000d04007986 */ /* 0x0005e8000c115904 */
[----:B------:R-:W3:Y:S04]  /*03f0*/  LDG.E.STRONG.SYS R6, desc[UR4][R4.64+0x10] ;  /* 0x0000100404067981 */ /* 0x000ee8000c1f5900 */
[----:B------:R-:W3:Y:S02]  /*0400*/  LDG.E.STRONG.SYS R15, desc[UR4][R4.64] ;  /* 0x00000004040f7981 */ /* 0x000ee4000c1f5900 */
[----:B---3--:R-:W-:-:S05]  /*0410*/  FADD R15, R6, R15 ;  /* 0x0000000f060f7221 */ /* 0x008fca0000000000 */
[----:B------:R2:W-:Y:S04]  /*0420*/  STG.E.STRONG.SYS desc[UR4][R4.64], R15 ;  /* 0x0000000f04007986 */ /* 0x0005e8000c115904 */
[----:B------:R-:W3:Y:S04]  /*0430*/  LDG.E.STRONG.SYS R6, desc[UR4][R4.64+0x8] ;  /* 0x0000080404067981 */ /* 0x000ee8000c1f5900 */
[----:B0-----:R-:W3:Y:S02]  /*0440*/  LDG.E.STRONG.SYS R9, desc[UR4][R4.64] ;  /* 0x0000000404097981 */ /* 0x001ee4000c1f5900 */
[----:B---3--:R-:W-:-:S05]  /*0450*/  FADD R9, R6, R9 ;  /* 0x0000000906097221 */ /* 0x008fca0000000000 */
[----:B------:R2:W-:Y:S04]  /*0460*/  STG.E.STRONG.SYS desc[UR4][R4.64], R9 ;  /* 0x0000000904007986 */ /* 0x0005e8000c115904 */
[----:B------:R-:W3:Y:S04]  /*0470*/  LDG.E.STRONG.SYS R6, desc[UR4][R4.64+0x4] ;  /* 0x0000040404067981 */ /* 0x000ee8000c1f5900 */
[----:B-1----:R-:W3:Y:S01]  /*0480*/  LDG.E.STRONG.SYS R11, desc[UR4][R4.64] ;  /* 0x00000004040b7981 */ /* 0x002ee2000c1f5900 */
[----:B------:R-:W-:Y:S01]  /*0490*/  ISETP.NE.AND P0, PT, R7, RZ, PT ;  /* 0x000000ff0700720c */ /* 0x000fe20003f05270 */
[----:B---3--:R-:W-:-:S05]  /*04a0*/  FADD R11, R6, R11 ;  /* 0x0000000b060b7221 */ /* 0x008fca0000000000 */
[----:B------:R2:W-:Y:S07]  /*04b0*/  STG.E.STRONG.SYS desc[UR4][R4.64], R11 ;  /* 0x0000000b04007986 */ /* 0x0005ee000c115904 */
[----:B------:R-:W-:Y:S05]  /*04c0*/  @P0 EXIT ;  /* 0x000000000000094d */ /* 0x000fea0003800000 */
[----:B------:R-:W3:Y:S01]  /*04d0*/  LDG.E R3, desc[UR4][R2.64] ;  /* 0x0000000402037981 */ /* 0x000ee2000c1e1900 */
[----:B--2---:R-:W0:Y:S02]  /*04e0*/  LDC.64 R4, c[0x0][0x380] ;  /* 0x0000e000ff047b82 */ /* 0x004e240000000a00 */
[----:B0-----:R-:W-:-:S05]  /*04f0*/  IMAD.WIDE.U32 R4, R0, 0x4, R4 ;  /* 0x0000000400047825 */ /* 0x001fca00078e0004 */
[----:B---3--:R-:W-:Y:S01]  /*0500*/  STG.E desc[UR4][R4.64], R3 ;  /* 0x0000000304007986 */ /* 0x008fe2000c101904 */
[----:B------:R-:W-:Y:S05]  /*0510*/  EXIT ;  /* 0x000000000000794d */ /* 0x000fea0003800000 */
.L_x_8:
[----:B------:R-:W-:-:S00]  /*0520*/  BRA `(.L_x_8) ;  /* 0xfffffffc00fc7947 */ /* 0x000fc0000383ffff */
[----:B------:R-:W-:-:S00]  /*0530*/  NOP ;  /* 0x0000000000007918 */ /* 0x000fc00000000000 */
        /* <DEDUP_REMOVED lines=12> */
.L_x_9:


//--------------------- .nv.shared.reserved.0     --------------------------
	.section	.nv.shared.reserved.0,"aw",@nobits
	.weak		__nv_reservedSMEM_offset_0_alias
	.size		__nv_reservedSMEM_offset_0_alias, 0, 64
	.other		__nv_reservedSMEM_offset_0_alias,@"STO_CUDA_RESERVED_SHARED STV_DEFAULT"
__nv_reservedSMEM_offset_0_alias:
	.zero		0
	.zero		64


//--------------------- .nv.constant0._Z15sumUnrollGlobalPfS_i --------------------------
	.section	.nv.constant0._Z15sumUnrollGlobalPfS_i,"a",@progbits
	.sectionflags	@""
	.align	4
.nv.constant0._Z15sumUnrollGlobalPfS_i:
	.zero		916


//--------------------- SYMBOLS --------------------------

	.type		.nv.reservedSmem.offset0,@object
	.size		.nv.reservedSmem.offset0,0x4
